	.headerflags	@"EF_CUDA_TEXMODE_UNIFIED EF_CUDA_64BIT_ADDRESS EF_CUDA_ACCELERATORS EF_CUDA_SM90 EF_CUDA_VIRTUAL_SM(EF_CUDA_SM90)"
	.elftype	@"ET_EXEC"


//--------------------- .nv.info                  --------------------------
	.section	.nv.info,"",@"SHT_CUDA_INFO"
	.align	4


	//----- nvinfo : EIATTR_REGCOUNT
	.align		4
        /*0000*/ 	.byte	0x04, 0x2f
        /*0002*/ 	.short	(.L_3 - .L_2)
	.align		4
.L_2:
        /*0004*/ 	.word	index@(triton_poi_fused__native_batch_norm_legit_no_training_relu_0)
        /*0008*/ 	.word	0x00000012


	//----- nvinfo : EIATTR_MIN_STACK_SIZE
	.align		4
.L_3:
        /*000c*/ 	.byte	0x04, 0x12
        /*000e*/ 	.short	(.L_5 - .L_4)
	.align		4
.L_4:
        /*0010*/ 	.word	index@(triton_poi_fused__native_batch_norm_legit_no_training_relu_0)
        /*0014*/ 	.word	0x00000000


	//----- nvinfo : EIATTR_FRAME_SIZE
	.align		4
.L_5:
        /*0018*/ 	.byte	0x04, 0x11
        /*001a*/ 	.short	(.L_7 - .L_6)
	.align		4
.L_6:
        /*001c*/ 	.word	index@(triton_poi_fused__native_batch_norm_legit_no_training_relu_0)
        /*0020*/ 	.word	0x00000000


	//----- nvinfo : EIATTR_MIN_STACK_SIZE
	.align		4
.L_7:
        /*0024*/ 	.byte	0x04, 0x12
        /*0026*/ 	.short	(.L_9 - .L_8)
	.align		4
.L_8:
        /*0028*/ 	.word	index@(triton_poi_fused__native_batch_norm_legit_no_training_relu_0)
        /*002c*/ 	.word	0x00000000
.L_9:


//--------------------- .nv.info.triton_poi_fused__native_batch_norm_legit_no_training_relu_0 --------------------------
	.section	.nv.info.triton_poi_fused__native_batch_norm_legit_no_training_relu_0,"",@"SHT_CUDA_INFO"
	.sectionflags	@""
	.align	4


	//----- nvinfo : EIATTR_CUDA_API_VERSION
	.align		4
        /*0000*/ 	.byte	0x04, 0x37
        /*0002*/ 	.short	(.L_11 - .L_10)
.L_10:
        /*0004*/ 	.word	0x0000007c


	//----- nvinfo : EIATTR_KPARAM_INFO
	.align		4
.L_11:
        /*0008*/ 	.byte	0x04, 0x17
        /*000a*/ 	.short	(.L_13 - .L_12)
.L_12:
        /*000c*/ 	.word	0x00000000
        /*0010*/ 	.short	0x0006
        /*0012*/ 	.short	0x0030
        /*0014*/ 	.byte	0x00, 0xf0, 0x11, 0x00


	//----- nvinfo : EIATTR_KPARAM_INFO
	.align		4
.L_13:
        /*0018*/ 	.byte	0x04, 0x17
        /*001a*/ 	.short	(.L_15 - .L_14)
.L_14:
        /*001c*/ 	.word	0x00000000
        /*0020*/ 	.short	0x0005
        /*0022*/ 	.short	0x0028
        /*0024*/ 	.byte	0x00, 0xf4, 0x21, 0x00


	//----- nvinfo : EIATTR_KPARAM_INFO
	.align		4
.L_15:
        /*0028*/ 	.byte	0x04, 0x17
        /*002a*/ 	.short	(.L_17 - .L_16)
.L_16:
        /*002c*/ 	.word	0x00000000
        /*0030*/ 	.short	0x0004
        /*0032*/ 	.short	0x0020
        /*0034*/ 	.byte	0x00, 0xf4, 0x21, 0x00


	//----- nvinfo : EIATTR_KPARAM_INFO
	.align		4
.L_17:
        /*0038*/ 	.byte	0x04, 0x17
        /*003a*/ 	.short	(.L_19 - .L_18)
.L_18:
        /*003c*/ 	.word	0x00000000
        /*0040*/ 	.short	0x0003
        /*0042*/ 	.short	0x0018
        /*0044*/ 	.byte	0x00, 0xf4, 0x21, 0x00


	//----- nvinfo : EIATTR_KPARAM_INFO
	.align		4
.L_19:
        /*0048*/ 	.byte	0x04, 0x17
        /*004a*/ 	.short	(.L_21 - .L_20)
.L_20:
        /*004c*/ 	.word	0x00000000
        /*0050*/ 	.short	0x0002
        /*0052*/ 	.short	0x0010
        /*0054*/ 	.byte	0x00, 0xf4, 0x21, 0x00


	//----- nvinfo : EIATTR_KPARAM_INFO
	.align		4
.L_21:
        /*0058*/ 	.byte	0x04, 0x17
        /*005a*/ 	.short	(.L_23 - .L_22)
.L_22:
        /*005c*/ 	.word	0x00000000
        /*0060*/ 	.short	0x0001
        /*0062*/ 	.short	0x0008
        /*0064*/ 	.byte	0x00, 0xf4, 0x21, 0x00


	//----- nvinfo : EIATTR_KPARAM_INFO
	.align		4
.L_23:
        /*0068*/ 	.byte	0x04, 0x17
        /*006a*/ 	.short	(.L_25 - .L_24)
.L_24:
        /*006c*/ 	.word	0x00000000
        /*0070*/ 	.short	0x0000
        /*0072*/ 	.short	0x0000
        /*0074*/ 	.byte	0x00, 0xf4, 0x21, 0x00


	//----- nvinfo : EIATTR_SPARSE_MMA_MASK
	.align		4
.L_25:
        /*0078*/ 	.byte	0x03, 0x50
        /*007a*/ 	.short	0x0000


	//----- nvinfo : EIATTR_MAXREG_COUNT
	.align		4
        /*007c*/ 	.byte	0x03, 0x1b
        /*007e*/ 	.short	0x00ff


	//----- nvinfo : EIATTR_EXIT_INSTR_OFFSETS
	.align		4
        /*0080*/ 	.byte	0x04, 0x1c
        /*0082*/ 	.short	(.L_27 - .L_26)


	//   ....[0]....
.L_26:
        /*0084*/ 	.word	0x00000320


	//   ....[1]....
        /*0088*/ 	.word	0x00000340


	//----- nvinfo : EIATTR_REQNTID
	.align		4
.L_27:
        /*008c*/ 	.byte	0x04, 0x10
        /*008e*/ 	.short	(.L_29 - .L_28)
.L_28:
        /*0090*/ 	.word	0x00000080
        /*0094*/ 	.word	0x00000001
        /*0098*/ 	.word	0x00000001


	//----- nvinfo : EIATTR_CBANK_PARAM_SIZE
	.align		4
.L_29:
        /*009c*/ 	.byte	0x03, 0x19
        /*009e*/ 	.short	0x0034


	//----- nvinfo : EIATTR_PARAM_CBANK
	.align		4
        /*00a0*/ 	.byte	0x04, 0x0a
        /*00a2*/ 	.short	(.L_31 - .L_30)
	.align		4
.L_30:
        /*00a4*/ 	.word	index@(.nv.constant0.triton_poi_fused__native_batch_norm_legit_no_training_relu_0)
        /*00a8*/ 	.short	0x0210
        /*00aa*/ 	.short	0x0034


	//----- nvinfo : EIATTR_SW_WAR
	.align		4
.L_31:
        /*00ac*/ 	.byte	0x04, 0x36
        /*00ae*/ 	.short	(.L_33 - .L_32)
.L_32:
        /*00b0*/ 	.word	0x00000008
.L_33:


//--------------------- .nv.callgraph             --------------------------
	.section	.nv.callgraph,"",@"SHT_CUDA_CALLGRAPH"
	.align	4
	.sectionentsize	8
	.align		4
        /*0000*/ 	.word	0x00000000
	.align		4
        /*0004*/ 	.word	0xffffffff
	.align		4
        /*0008*/ 	.word	0x00000000
	.align		4
        /*000c*/ 	.word	0xfffffffe
	.align		4
        /*0010*/ 	.word	0x00000000
	.align		4
        /*0014*/ 	.word	0xfffffffd
	.align		4
        /*0018*/ 	.word	0x00000000
	.align		4
        /*001c*/ 	.word	0xfffffffc


//--------------------- .nv.constant4             --------------------------
	.section	.nv.constant4,"a",@progbits
	.align	8
	.align		8
.nv.constant4:
        /*0000*/ 	.dword	_$_str
	.align		8
        /*0008*/ 	.dword	_$_str_$_2


//--------------------- .text.triton_poi_fused__native_batch_norm_legit_no_training_relu_0 --------------------------
	.section	.text.triton_poi_fused__native_batch_norm_legit_no_training_relu_0,"ax",@progbits
	.align	128
        .global         triton_poi_fused__native_batch_norm_legit_no_training_relu_0
        .type           triton_poi_fused__native_batch_norm_legit_no_training_relu_0,@function
        .size           triton_poi_fused__native_batch_norm_legit_no_training_relu_0,(.L_x_1 - triton_poi_fused__native_batch_norm_legit_no_training_relu_0)
        .other          triton_poi_fused__native_batch_norm_legit_no_training_relu_0,@"STO_CUDA_ENTRY STV_DEFAULT"
triton_poi_fused__native_batch_norm_legit_no_training_relu_0:
.text.triton_poi_fused__native_batch_norm_legit_no_training_relu_0:
[----:B------:R-:W0:Y:S01]  /*0000*/  LDC R1, c[0x0][0x28] ;  /* 0x00000a00ff017b82 */ /* 0x000e220000000800 */
[----:B------:R-:W1:Y:S07]  /*0010*/  S2R R0, SR_TID.X ;  /* 0x0000000000007919 */ /* 0x000e6e0000002100 */
[----:B------:R-:W2:Y:S01]  /*0020*/  LDC.64 R8, c[0x0][0x220] ;  /* 0x00008800ff087b82 */ /* 0x000ea20000000a00 */
[----:B------:R-:W-:Y:S01]  /*0030*/  HFMA2.MMA R14, -RZ, RZ, 0, 0 ;  /* 0x00000000ff0e7435 */ /* 0x000fe200000001ff */
[----:B------:R-:W-:Y:S01]  /*0040*/  ULDC.64 UR4, c[0x0][0x208] ;  /* 0x0000820000047ab9 */ /* 0x000fe20000000a00 */
[----:B------:R-:W3:Y:S05]  /*0050*/  S2R R3, SR_CTAID.X ;  /* 0x0000000000037919 */ /* 0x000eea0000002500 */
[----:B------:R-:W4:Y:S08]  /*0060*/  LDC.64 R4, c[0x0][0x210] ;  /* 0x00008400ff047b82 */ /* 0x000f300000000a00 */
[----:B------:R-:W5:Y:S08]  /*0070*/  LDC.64 R6, c[0x0][0x218] ;  /* 0x00008600ff067b82 */ /* 0x000f700000000a00 */
[----:B------:R-:W5:Y:S01]  /*0080*/  LDC.64 R10, c[0x0][0x228] ;  /* 0x00008a00ff0a7b82 */ /* 0x000f620000000a00 */
[----:B-1----:R-:W-:-:S07]  /*0090*/  LOP3.LUT R0, R0, 0x7f, RZ, 0xc0, !PT ;  /* 0x0000007f00007812 */ /* 0x002fce00078ec0ff */
[----:B------:R-:W1:Y:S01]  /*00a0*/  LDC.64 R12, c[0x0][0x230] ;  /* 0x00008c00ff0c7b82 */ /* 0x000e620000000a00 */
[----:B---3--:R-:W-:Y:S01]  /*00b0*/  SHF.R.S32.HI R2, RZ, 0x18, R3 ;  /* 0x00000018ff027819 */ /* 0x008fe20000011403 */
[----:B------:R-:W-:-:S03]  /*00c0*/  IMAD R0, R3, 0x80, R0 ;  /* 0x0000008003007824 */ /* 0x000fc600078e0200 */
[----:B------:R-:W-:Y:S02]  /*00d0*/  SGXT R3, R2, 0x1 ;  /* 0x000000010203781a */ /* 0x000fe40000000200 */
[----:B------:R-:W-:Y:S02]  /*00e0*/  ISETP.GE.AND P0, PT, R0, 0x100, PT ;  /* 0x000001000000780c */ /* 0x000fe40003f06270 */
[----:B------:R-:W-:-:S04]  /*00f0*/  LEA.HI R3, R3, R0, RZ, 0x4 ;  /* 0x0000000003037211 */ /* 0x000fc800078f20ff */
[----:B------:R-:W-:-:S04]  /*0100*/  SHF.R.S32.HI R3, RZ, 0x4, R3 ;  /* 0x00000004ff037819 */ /* 0x000fc80000011403 */
[----:B------:R-:W-:-:S04]  /*0110*/  LEA.HI R2, R3, R3, RZ, 0x2 ;  /* 0x0000000303027211 */ /* 0x000fc800078f10ff */
[----:B------:R-:W-:-:S05]  /*0120*/  LOP3.LUT R2, R2, 0xfffffffc, RZ, 0xc0, !PT ;  /* 0xfffffffc02027812 */ /* 0x000fca00078ec0ff */
[----:B------:R-:W-:-:S04]  /*0130*/  IMAD.IADD R15, R3, 0x1, -R2 ;  /* 0x00000001030f7824 */ /* 0x000fc800078e0a02 */
[----:B--2---:R-:W-:-:S05]  /*0140*/  IMAD.WIDE R8, R15, 0x4, R8 ;  /* 0x000000040f087825 */ /* 0x004fca00078e0208 */
[----:B------:R2:W3:Y:S01]  /*0150*/  @!P0 LDG.E.EL R14, desc[UR4][R8.64] ;  /* 0x00000004080e8981 */ /* 0x0004e2000c2e1900 */
[----:B------:R-:W-:Y:S01]  /*0160*/  CS2R R2, SRZ ;  /* 0x0000000000027805 */ /* 0x000fe2000001ff00 */
[----:B----4-:R-:W-:-:S04]  /*0170*/  IMAD.WIDE R4, R0, 0x4, R4 ;  /* 0x0000000400047825 */ /* 0x010fc800078e0204 */
[C---:B-----5:R-:W-:Y:S01]  /*0180*/  IMAD.WIDE R6, R15.reuse, 0x4, R6 ;  /* 0x000000040f067825 */ /* 0x060fe200078e0206 */
[----:B------:R4:W5:Y:S03]  /*0190*/  @!P0 LDG.E R2, desc[UR4][R4.64] ;  /* 0x0000000404028981 */ /* 0x000966000c1e1900 */
[C---:B0-2---:R-:W-:Y:S01]  /*01a0*/  IMAD.WIDE R8, R15.reuse, 0x4, R10 ;  /* 0x000000040f087825 */ /* 0x045fe200078e020a */
[----:B------:R0:W5:Y:S03]  /*01b0*/  @!P0 LDG.E.EL R3, desc[UR4][R6.64] ;  /* 0x0000000406038981 */ /* 0x000166000c2e1900 */
[----:B-1----:R-:W-:Y:S01]  /*01c0*/  IMAD.WIDE R10, R15, 0x4, R12 ;  /* 0x000000040f0a7825 */ /* 0x002fe200078e020c */
[----:B------:R-:W-:Y:S01]  /*01d0*/  CS2R R12, SRZ ;  /* 0x00000000000c7805 */ /* 0x000fe2000001ff00 */
[----:B----4-:R-:W1:Y:S05]  /*01e0*/  LDC.64 R4, c[0x0][0x238] ;  /* 0x00008e00ff047b82 */ /* 0x010e6a0000000a00 */
[----:B------:R-:W2:Y:S04]  /*01f0*/  @!P0 LDG.E.EL R12, desc[UR4][R8.64] ;  /* 0x00000004080c8981 */ /* 0x000ea8000c2e1900 */
[----:B------:R-:W2:Y:S01]  /*0200*/  @!P0 LDG.E.EL R13, desc[UR4][R10.64] ;  /* 0x000000040a0d8981 */ /* 0x000ea2000c2e1900 */
[----:B0-----:R-:W-:Y:S01]  /*0210*/  MOV R6, 0x3e800000 ;  /* 0x3e80000000067802 */ /* 0x001fe20000000f00 */
[----:B---3--:R-:W-:-:S04]  /*0220*/  FADD R14, R14, 9.9999997473787516356e-06 ;  /* 0x3727c5ac0e0e7421 */ /* 0x008fc80000000000 */
[----:B------:R-:W0:Y:S01]  /*0230*/  MUFU.SQRT R15, R14 ;  /* 0x0000000e000f7308 */ /* 0x000e220000002000 */
[----:B-----5:R-:W-:Y:S01]  /*0240*/  FADD R2, -R3, R2 ;  /* 0x0000000203027221 */ /* 0x020fe20000000100 */
[C---:B0-----:R-:W-:Y:S02]  /*0250*/  FSETP.GT.AND P1, PT, R15.reuse, 8.50705917302346158658e+37, PT ;  /* 0x7e8000000f00780b */ /* 0x041fe40003f24000 */
[----:B------:R-:W-:Y:S02]  /*0260*/  FSETP.GEU.AND P2, PT, R15, 1.175494350822287508e-38, PT ;  /* 0x008000000f00780b */ /* 0x000fe40003f4e000 */
[----:B------:R-:W-:-:S09]  /*0270*/  FSEL R6, R6, 1, P1 ;  /* 0x3f80000006067808 */ /* 0x000fd20000800000 */
[----:B------:R-:W-:Y:S02]  /*0280*/  @P1 FMUL R15, R15, 0.25 ;  /* 0x3e8000000f0f1820 */ /* 0x000fe40000400000 */
[----:B------:R-:W-:Y:S02]  /*0290*/  @!P2 FMUL R6, R6, 16777216 ;  /* 0x4b8000000606a820 */ /* 0x000fe40000400000 */
[----:B------:R-:W-:-:S06]  /*02a0*/  @!P2 FMUL R15, R15, 16777216 ;  /* 0x4b8000000f0fa820 */ /* 0x000fcc0000400000 */
[----:B------:R-:W0:Y:S02]  /*02b0*/  MUFU.RCP R15, R15 ;  /* 0x0000000f000f7308 */ /* 0x000e240000001000 */
[----:B0-----:R-:W-:-:S04]  /*02c0*/  FMUL R3, R15, R6 ;  /* 0x000000060f037220 */ /* 0x001fc80000400000 */
[----:B------:R-:W-:-:S04]  /*02d0*/  FMUL R2, R2, R3 ;  /* 0x0000000302027220 */ /* 0x000fc80000400000 */
[----:B--2---:R-:W-:Y:S01]  /*02e0*/  FFMA R12, R2, R12, R13 ;  /* 0x0000000c020c7223 */ /* 0x004fe2000000000d */
[----:B-1----:R-:W-:-:S04]  /*02f0*/  IMAD.WIDE R2, R0, 0x4, R4 ;  /* 0x0000000400027825 */ /* 0x002fc800078e0204 */
[----:B------:R-:W-:-:S04]  /*0300*/  FSETP.GEU.AND P1, PT, R12, RZ, PT ;  /* 0x000000ff0c00720b */ /* 0x000fc80003f2e000 */
[----:B------:R-:W-:Y:S01]  /*0310*/  FSEL R5, R12, RZ, P1 ;  /* 0x000000ff0c057208 */ /* 0x000fe20000800000 */
[----:B------:R-:W-:Y:S08]  /*0320*/  @P0 EXIT ;  /* 0x000000000000094d */ /* 0x000ff00003800000 */
[----:B------:R-:W-:Y:S01]  /*0330*/  STG.E desc[UR4][R2.64], R5 ;  /* 0x0000000502007986 */ /* 0x000fe2000c101904 */
[----:B------:R-:W-:Y:S05]  /*0340*/  EXIT ;  /* 0x000000000000794d */ /* 0x000fea0003800000 */
.L_x_0:
[----:B------:R-:W-:-:S00]  /*0350*/  BRA `(.L_x_0) ;  /* 0xfffffffc00fc7947 */ /* 0x000fc0000383ffff */
[----:B------:R-:W-:-:S00]  /*0360*/  NOP ;  /* 0x0000000000007918 */ /* 0x000fc00000000000 */
        /* <DEDUP_REMOVED lines=9> */
.L_x_1:


//--------------------- .nv.global.init           --------------------------
	.section	.nv.global.init,"aw",@progbits
.nv.global.init:
	.type		_$_str,@object
	.size		_$_str,(_$_str_$_2 - _$_str)
_$_str:
        /*0000*/ 	.byte	0x5f, 0x5f, 0x43, 0x55, 0x44, 0x41, 0x5f, 0x46, 0x54, 0x5a, 0x00
	.type		_$_str_$_2,@object
	.size		_$_str_$_2,(.L_1 - _$_str_$_2)
_$_str_$_2:
        /*000b*/ 	.byte	0x5f, 0x5f, 0x43, 0x55, 0x44, 0x41, 0x5f, 0x50, 0x52, 0x45, 0x43, 0x5f, 0x53, 0x51, 0x52, 0x54
        /*001b*/ 	.byte	0x00
.L_1:


//--------------------- .nv.constant0.triton_poi_fused__native_batch_norm_legit_no_training_relu_0 --------------------------
	.section	.nv.constant0.triton_poi_fused__native_batch_norm_legit_no_training_relu_0,"a",@progbits
	.sectionflags	@""
	.align	4
.nv.constant0.triton_poi_fused__native_batch_norm_legit_no_training_relu_0:
	.zero		580
